//
// Generated by NVIDIA NVVM Compiler
//
// Compiler Build ID: CL-36424714
// Cuda compilation tools, release 13.0, V13.0.88
// Based on NVVM 20.0.0
//

.version 9.0
.target sm_100
.address_size 64

	// .globl	_Z22cooperative_sum_kernelPiS_i
// _ZZ22cooperative_sum_kernelPiS_iE5sdata has been demoted

.visible .entry _Z22cooperative_sum_kernelPiS_i(
	.param .u64 .ptr .align 1 _Z22cooperative_sum_kernelPiS_i_param_0,
	.param .u64 .ptr .align 1 _Z22cooperative_sum_kernelPiS_i_param_1,
	.param .u32 _Z22cooperative_sum_kernelPiS_i_param_2
)
{
	.reg .pred 	%p<11>;
	.reg .b32 	%r<52>;
	.reg .b64 	%rd<15>;
	// demoted variable
	.shared .align 4 .b8 _ZZ22cooperative_sum_kernelPiS_iE5sdata[1024];
	ld.param.u64 	%rd5, [_Z22cooperative_sum_kernelPiS_i_param_0];
	ld.param.u64 	%rd6, [_Z22cooperative_sum_kernelPiS_i_param_1];
	ld.param.u32 	%r16, [_Z22cooperative_sum_kernelPiS_i_param_2];
	// begin inline asm
	mov.u32 %r17, %envreg2;
	// end inline asm
	cvt.u64.u32 	%rd7, %r17;
	// begin inline asm
	mov.u32 %r18, %envreg1;
	// end inline asm
	cvt.u64.u32 	%rd8, %r18;
	shl.b64 	%rd9, %rd8, 32;
	or.b64  	%rd1, %rd9, %rd7;
	mov.u32 	%r1, %tid.x;
	mov.u32 	%r2, %ctaid.x;
	mov.u32 	%r51, %ntid.x;
	mad.lo.s32 	%r48, %r2, %r51, %r1;
	mov.u32 	%r5, %nctaid.x;
	setp.ge.u32 	%p1, %r48, %r16;
	mov.b32 	%r50, 0;
	@%p1 bra 	$L__BB0_3;
	mul.lo.s32 	%r6, %r51, %r5;
	cvta.to.global.u64 	%rd2, %rd5;
	mov.b32 	%r50, 0;
$L__BB0_2:
	mul.wide.u32 	%rd10, %r48, 4;
	add.s64 	%rd11, %rd2, %rd10;
	ld.global.u32 	%r21, [%rd11];
	add.s32 	%r50, %r21, %r50;
	add.s32 	%r48, %r48, %r6;
	setp.lt.u32 	%p2, %r48, %r16;
	@%p2 bra 	$L__BB0_2;
$L__BB0_3:
	shl.b32 	%r22, %r1, 2;
	mov.u32 	%r23, _ZZ22cooperative_sum_kernelPiS_iE5sdata;
	add.s32 	%r12, %r23, %r22;
	st.shared.u32 	[%r12], %r50;
	bar.sync 	0;
	setp.lt.u32 	%p3, %r51, 2;
	@%p3 bra 	$L__BB0_7;
$L__BB0_4:
	shr.u32 	%r14, %r51, 1;
	setp.ge.u32 	%p4, %r1, %r14;
	@%p4 bra 	$L__BB0_6;
	shl.b32 	%r24, %r14, 2;
	add.s32 	%r25, %r12, %r24;
	ld.shared.u32 	%r26, [%r25];
	ld.shared.u32 	%r27, [%r12];
	add.s32 	%r28, %r27, %r26;
	st.shared.u32 	[%r12], %r28;
$L__BB0_6:
	bar.sync 	0;
	setp.gt.u32 	%p5, %r51, 3;
	mov.u32 	%r51, %r14;
	@%p5 bra 	$L__BB0_4;
$L__BB0_7:
	setp.ne.s32 	%p6, %r1, 0;
	@%p6 bra 	$L__BB0_9;
	ld.shared.u32 	%r29, [_ZZ22cooperative_sum_kernelPiS_iE5sdata];
	cvta.to.global.u64 	%rd12, %rd6;
	atom.global.add.u32 	%r30, [%rd12], %r29;
$L__BB0_9:
	setp.ne.s64 	%p7, %rd1, 0;
	@%p7 bra 	$L__BB0_11;
	// begin inline asm
	trap;
	// end inline asm
$L__BB0_11:
	barrier.sync 	0;
	mov.u32 	%r31, %tid.y;
	add.s32 	%r32, %r1, %r31;
	mov.u32 	%r33, %tid.z;
	or.b32  	%r34, %r32, %r33;
	setp.ne.s32 	%p8, %r34, 0;
	@%p8 bra 	$L__BB0_14;
	add.s64 	%rd13, %rd1, 4;
	mov.u32 	%r37, %nctaid.y;
	mul.lo.s32 	%r38, %r5, %r37;
	mov.u32 	%r39, %nctaid.z;
	mul.lo.s32 	%r40, %r38, %r39;
	mov.u32 	%r41, %ctaid.y;
	add.s32 	%r42, %r2, %r41;
	mov.u32 	%r43, %ctaid.z;
	neg.s32 	%r44, %r43;
	setp.eq.s32 	%p9, %r42, %r44;
	sub.s32 	%r45, -2147483647, %r40;
	selp.b32 	%r36, %r45, 1, %p9;
	// begin inline asm
	atom.add.release.gpu.u32 %r35,[%rd13],%r36;
	// end inline asm
$L__BB0_13:
	// begin inline asm
	ld.acquire.gpu.u32 %r46,[%rd13];
	// end inline asm
	xor.b32  	%r47, %r46, %r35;
	setp.gt.s32 	%p10, %r47, -1;
	@%p10 bra 	$L__BB0_13;
$L__BB0_14:
	barrier.sync 	0;
	ret;

}


// ===== COMPILED SASS (sm_100) =====

	.target	sm_100

	.elftype	@"ET_EXEC"


//--------------------- .note.nv.tkinfo           --------------------------
	.section	.note.nv.tkinfo,"",@"SHT_NOTE"
	.sectionflags	@"SHF_NOTE_NV_TKINFO"
	.tkinfo
        /*0018*/ 	.word	0x00000002
        /*0030*/ 	.string	""
        /*0030*/ 	.string	"ptxas"
        /*0030*/ 	.string	"Cuda compilation tools, release 13.0, V13.0.88"
        /*0030*/ 	.string	"Build cuda_13.0.r13.0/compiler.36424714_0"
        /*0030*/ 	.string	"-arch sm_100 -m 64 "



//--------------------- .note.nv.cuinfo           --------------------------
	.section	.note.nv.cuinfo,"",@"SHT_NOTE"
	.sectionflags	@"SHF_NOTE_NV_CUINFO"
        /*0018*/ 	.short	0x0002
        /*001a*/ 	.short	0x0064
        /*001c*/ 	.short	0x0082
	.zero		2


//--------------------- .nv.info                  --------------------------
	.section	.nv.info,"",@"SHT_CUDA_INFO"
	.align	4


	//----- nvinfo : EIATTR_REGCOUNT
	.align		4
        /*0000*/ 	.byte	0x04, 0x2f
        /*0002*/ 	.short	(.L_1 - .L_0)
	.align		4
.L_0:
        /*0004*/ 	.word	index@(_Z22cooperative_sum_kernelPiS_i)
        /*0008*/ 	.word	0x0000000e


	//----- nvinfo : EIATTR_FRAME_SIZE
	.align		4
.L_1:
        /*000c*/ 	.byte	0x04, 0x11
        /*000e*/ 	.short	(.L_3 - .L_2)
	.align		4
.L_2:
        /*0010*/ 	.word	index@(_Z22cooperative_sum_kernelPiS_i)
        /*0014*/ 	.word	0x00000000


	//----- nvinfo : EIATTR_MIN_STACK_SIZE
	.align		4
.L_3:
        /*0018*/ 	.byte	0x04, 0x12
        /*001a*/ 	.short	(.L_5 - .L_4)
	.align		4
.L_4:
        /*001c*/ 	.word	index@(_Z22cooperative_sum_kernelPiS_i)
        /*0020*/ 	.word	0x00000000
.L_5:


//--------------------- .nv.compat                --------------------------
	.section	.nv.compat,"",@"SHT_CUDA_COMPAT_INFO"
	.align	4
        /*0000*/ 	.byte	0x02, 0x09, 0x00, 0x00, 0x02, 0x02, 0x01, 0x00, 0x02, 0x05, 0x05, 0x00, 0x03, 0x07, 0x01, 0x01
        /*0010*/ 	.byte	0x02, 0x03, 0x00, 0x00, 0x02, 0x06, 0x01, 0x00, 0x04, 0x0b, 0x08, 0x00, 0x09, 0x00, 0x00, 0x00
        /*0020*/ 	.byte	0x00, 0x00, 0x00, 0x00


//--------------------- .nv.info._Z22cooperative_sum_kernelPiS_i --------------------------
	.section	.nv.info._Z22cooperative_sum_kernelPiS_i,"",@"SHT_CUDA_INFO"
	.sectionflags	@""
	.align	4


	//----- nvinfo : EIATTR_CUDA_API_VERSION
	.align		4
        /*0000*/ 	.byte	0x04, 0x37
        /*0002*/ 	.short	(.L_7 - .L_6)
.L_6:
        /*0004*/ 	.word	0x00000082


	//----- nvinfo : EIATTR_KPARAM_INFO
	.align		4
.L_7:
        /*0008*/ 	.byte	0x04, 0x17
        /*000a*/ 	.short	(.L_9 - .L_8)
.L_8:
        /*000c*/ 	.word	0x00000000
        /*0010*/ 	.short	0x0002
        /*0012*/ 	.short	0x0010
        /*0014*/ 	.byte	0x00, 0xf0, 0x11, 0x00


	//----- nvinfo : EIATTR_KPARAM_INFO
	.align		4
.L_9:
        /*0018*/ 	.byte	0x04, 0x17
        /*001a*/ 	.short	(.L_11 - .L_10)
.L_10:
        /*001c*/ 	.word	0x00000000
        /*0020*/ 	.short	0x0001
        /*0022*/ 	.short	0x0008
        /*0024*/ 	.byte	0x00, 0xf5, 0x21, 0x00


	//----- nvinfo : EIATTR_KPARAM_INFO
	.align		4
.L_11:
        /*0028*/ 	.byte	0x04, 0x17
        /*002a*/ 	.short	(.L_13 - .L_12)
.L_12:
        /*002c*/ 	.word	0x00000000
        /*0030*/ 	.short	0x0000
        /*0032*/ 	.short	0x0000
        /*0034*/ 	.byte	0x00, 0xf5, 0x21, 0x00


	//----- nvinfo : EIATTR_SPARSE_MMA_MASK
	.align		4
.L_13:
        /*0038*/ 	.byte	0x03, 0x50
        /*003a*/ 	.short	0x0000


	//----- nvinfo : EIATTR_MAXREG_COUNT
	.align		4
        /*003c*/ 	.byte	0x03, 0x1b
        /*003e*/ 	.short	0x00ff


	//----- nvinfo : EIATTR_NUM_BARRIERS
	.align		4
        /*0040*/ 	.byte	0x02, 0x4c
        /*0042*/ 	.byte	0x01
	.zero		1


	//----- nvinfo : EIATTR_MERCURY_ISA_VERSION
	.align		4
        /*0044*/ 	.byte	0x03, 0x5f
        /*0046*/ 	.short	0x0101


	//----- nvinfo : EIATTR_INT_WARP_WIDE_INSTR_OFFSETS
	.align		4
        /*0048*/ 	.byte	0x04, 0x31
        /*004a*/ 	.short	(.L_15 - .L_14)


	//   ....[0]....
.L_14:
        /*004c*/ 	.word	0x000004b0


	//   ....[1]....
        /*0050*/ 	.word	0x000005f0


	//----- nvinfo : EIATTR_COOP_GROUP_MASK_REGIDS
	.align		4
.L_15:
        /*0054*/ 	.byte	0x04, 0x29
        /*0056*/ 	.short	(.L_17 - .L_16)


	//   ....[0]....
.L_16:
        /*0058*/ 	.word	0xffffffff


	//   ....[1]....
        /*005c*/ 	.word	0xffffffff


	//----- nvinfo : EIATTR_COOP_GROUP_INSTR_OFFSETS
	.align		4
.L_17:
        /*0060*/ 	.byte	0x04, 0x28
        /*0062*/ 	.short	(.L_19 - .L_18)


	//   ....[0]....
.L_18:
        /*0064*/ 	.word	0x00000410


	//   ....[1]....
        /*0068*/ 	.word	0x00000680


	//----- nvinfo : EIATTR_VRC_CTA_INIT_COUNT
	.align		4
.L_19:
        /*006c*/ 	.byte	0x02, 0x4a
	.zero		1
	.zero		1


	//----- nvinfo : EIATTR_EXIT_INSTR_OFFSETS
	.align		4
        /*0070*/ 	.byte	0x04, 0x1c
        /*0072*/ 	.short	(.L_21 - .L_20)


	//   ....[0]....
.L_20:
        /*0074*/ 	.word	0x00000690


	//----- nvinfo : EIATTR_CRS_STACK_SIZE
	.align		4
.L_21:
        /*0078*/ 	.byte	0x04, 0x1e
        /*007a*/ 	.short	(.L_23 - .L_22)
.L_22:
        /*007c*/ 	.word	0x00000000


	//----- nvinfo : EIATTR_CBANK_PARAM_SIZE
	.align		4
.L_23:
        /*0080*/ 	.byte	0x03, 0x19
        /*0082*/ 	.short	0x0014


	//----- nvinfo : EIATTR_PARAM_CBANK
	.align		4
        /*0084*/ 	.byte	0x04, 0x0a
        /*0086*/ 	.short	(.L_25 - .L_24)
	.align		4
.L_24:
        /*0088*/ 	.word	index@(.nv.constant0._Z22cooperative_sum_kernelPiS_i)
        /*008c*/ 	.short	0x0380
        /*008e*/ 	.short	0x0014


	//----- nvinfo : EIATTR_SW_WAR
	.align		4
.L_25:
        /*0090*/ 	.byte	0x04, 0x36
        /*0092*/ 	.short	(.L_27 - .L_26)
.L_26:
        /*0094*/ 	.word	0x00000008
.L_27:


//--------------------- .nv.callgraph             --------------------------
	.section	.nv.callgraph,"",@"SHT_CUDA_CALLGRAPH"
	.align	4
	.sectionentsize	8
	.align		4
        /*0000*/ 	.word	0x00000000
	.align		4
        /*0004*/ 	.word	0xffffffff
	.align		4
        /*0008*/ 	.word	0x00000000
	.align		4
        /*000c*/ 	.word	0xfffffffe
	.align		4
        /*0010*/ 	.word	0x00000000
	.align		4
        /*0014*/ 	.word	0xfffffffd
	.align		4
        /*0018*/ 	.word	0x00000000
	.align		4
        /*001c*/ 	.word	0xfffffffc


//--------------------- .text._Z22cooperative_sum_kernelPiS_i --------------------------
	.section	.text._Z22cooperative_sum_kernelPiS_i,"ax",@progbits
	.align	128
        .global         _Z22cooperative_sum_kernelPiS_i
        .type           _Z22cooperative_sum_kernelPiS_i,@function
        .size           _Z22cooperative_sum_kernelPiS_i,(.L_x_11 - _Z22cooperative_sum_kernelPiS_i)
        .other          _Z22cooperative_sum_kernelPiS_i,@"STO_CUDA_ENTRY STV_DEFAULT"
_Z22cooperative_sum_kernelPiS_i:
.text._Z22cooperative_sum_kernelPiS_i:
[----:B------:R-:W-:Y:S01]  /*0000*/  LDC R1, c[0x0][0x37c] ;  /* 0x0000df00ff017b82 */ /* 0x000fe20000000800 */
[----:B------:R-:W0:Y:S07]  /*0010*/  S2R R9, SR_TID.X ;  /* 0x0000000000097919 */ /* 0x000e2e0000002100 */
[----:B------:R-:W0:Y:S01]  /*0020*/  S2UR UR13, SR_CTAID.X ;  /* 0x00000000000d79c3 */ /* 0x000e220000002500 */
[----:B------:R-:W1:Y:S01]  /*0030*/  LDCU UR4, c[0x0][0x390] ;  /* 0x00007200ff0477ac */ /* 0x000e620008000800 */
[----:B------:R-:W-:Y:S01]  /*0040*/  BSSY.RECONVERGENT B0, `(.L_x_0) ;  /* 0x0000011000007945 */ /* 0x000fe20003800200 */
[----:B------:R-:W-:Y:S01]  /*0050*/  IMAD.MOV.U32 R7, RZ, RZ, RZ ;  /* 0x000000ffff077224 */ /* 0x000fe200078e00ff */
[----:B------:R-:W2:Y:S04]  /*0060*/  LDCU.64 UR10, c[0x0][0x358] ;  /* 0x00006b00ff0a77ac */ /* 0x000ea80008000a00 */
[----:B------:R-:W0:Y:S01]  /*0070*/  LDC R6, c[0x0][0x360] ;  /* 0x0000d800ff067b82 */ /* 0x000e220000000800 */
[----:B------:R-:W3:Y:S01]  /*0080*/  LDCU UR14, c[0x0][0x370] ;  /* 0x00006e00ff0e77ac */ /* 0x000ee20008000800 */
[----:B0-----:R-:W-:-:S05]  /*0090*/  IMAD R0, R6, UR13, R9 ;  /* 0x0000000d06007c24 */ /* 0x001fca000f8e0209 */
[----:B-1----:R-:W-:-:S13]  /*00a0*/  ISETP.GE.U32.AND P0, PT, R0, UR4, PT ;  /* 0x0000000400007c0c */ /* 0x002fda000bf06070 */
[----:B--23--:R-:W-:Y:S05]  /*00b0*/  @P0 BRA `(.L_x_1) ;  /* 0x0000000000240947 */ /* 0x00cfea0003800000 */
[----:B------:R-:W0:Y:S01]  /*00c0*/  LDC.64 R4, c[0x0][0x380] ;  /* 0x0000e000ff047b82 */ /* 0x000e220000000a00 */
[----:B------:R-:W-:Y:S02]  /*00d0*/  IMAD R11, R6, UR14, RZ ;  /* 0x0000000e060b7c24 */ /* 0x000fe4000f8e02ff */
[----:B------:R-:W-:-:S07]  /*00e0*/  IMAD.MOV.U32 R7, RZ, RZ, RZ ;  /* 0x000000ffff077224 */ /* 0x000fce00078e00ff */
.L_x_2:
[----:B0-----:R-:W-:-:S06]  /*00f0*/  IMAD.WIDE.U32 R2, R0, 0x4, R4 ;  /* 0x0000000400027825 */ /* 0x001fcc00078e0004 */
[----:B------:R-:W2:Y:S01]  /*0100*/  LDG.E R2, desc[UR10][R2.64] ;  /* 0x0000000a02027981 */ /* 0x000ea2000c1e1900 */
[----:B------:R-:W-:-:S05]  /*0110*/  IMAD.IADD R0, R11, 0x1, R0 ;  /* 0x000000010b007824 */ /* 0x000fca00078e0200 */
[----:B------:R-:W-:Y:S01]  /*0120*/  ISETP.GE.U32.AND P0, PT, R0, UR4, PT ;  /* 0x0000000400007c0c */ /* 0x000fe2000bf06070 */
[----:B--2---:R-:W-:-:S12]  /*0130*/  IMAD.IADD R7, R2, 0x1, R7 ;  /* 0x0000000102077824 */ /* 0x004fd800078e0207 */
[----:B------:R-:W-:Y:S05]  /*0140*/  @!P0 BRA `(.L_x_2) ;  /* 0xfffffffc00e88947 */ /* 0x000fea000383ffff */
.L_x_1:
[----:B------:R-:W-:Y:S05]  /*0150*/  BSYNC.RECONVERGENT B0 ;  /* 0x0000000000007941 */ /* 0x000fea0003800200 */
.L_x_0:
[----:B------:R-:W0:Y:S01]  /*0160*/  S2UR UR5, SR_CgaCtaId ;  /* 0x00000000000579c3 */ /* 0x000e220000008800 */
[----:B------:R-:W-:Y:S01]  /*0170*/  UMOV UR4, 0x400 ;  /* 0x0000040000047882 */ /* 0x000fe20000000000 */
[----:B------:R-:W-:Y:S02]  /*0180*/  ISETP.GE.U32.AND P1, PT, R6, 0x2, PT ;  /* 0x000000020600780c */ /* 0x000fe40003f26070 */
[----:B------:R-:W-:-:S05]  /*0190*/  CS2R.32 R0, SR_CgaSize ;  /* 0x0000000000007805 */ /* 0x000fca0000008a00 */
[----:B------:R-:W-:-:S05]  /*01a0*/  IMAD R0, R0, -0xa0, RZ ;  /* 0xffffff6000007824 */ /* 0x000fca00078e02ff */
[----:B------:R-:W-:-:S14]  /*01b0*/  R2UR UR9, R0 ;  /* 0x00000000000972ca */ /* 0x000fdc00000e0000 */
[----:B------:R-:W1:Y:S01]  /*01c0*/  LDCU UR9, c[0x0][UR9+0x258] ;  /* 0x00004b00090977ac */ /* 0x000e620008000800 */
[----:B------:R-:W-:Y:S02]  /*01d0*/  ISETP.NE.AND P0, PT, R9, RZ, PT ;  /* 0x000000ff0900720c */ /* 0x000fe40003f05270 */
[----:B------:R-:W-:-:S05]  /*01e0*/  CS2R.32 R0, SR_CgaSize ;  /* 0x0000000000007805 */ /* 0x000fca0000008a00 */
[----:B------:R-:W-:-:S05]  /*01f0*/  IMAD R0, R0, -0xa0, RZ ;  /* 0xffffff6000007824 */ /* 0x000fca00078e02ff */
[----:B------:R-:W-:-:S14]  /*0200*/  R2UR UR12, R0 ;  /* 0x00000000000c72ca */ /* 0x000fdc00000e0000 */
[----:B------:R-:W2:Y:S01]  /*0210*/  LDCU UR12, c[0x0][UR12+0x254] ;  /* 0x00004a800c0c77ac */ /* 0x000ea20008000800 */
[----:B0-----:R-:W-:-:S06]  /*0220*/  ULEA UR4, UR5, UR4, 0x18 ;  /* 0x0000000405047291 */ /* 0x001fcc000f8ec0ff */
[----:B------:R-:W-:-:S05]  /*0230*/  LEA R0, R9, UR4, 0x2 ;  /* 0x0000000409007c11 */ /* 0x000fca000f8e10ff */
[----:B------:R0:W-:Y:S01]  /*0240*/  STS [R0], R7 ;  /* 0x0000000700007388 */ /* 0x0001e20000000800 */
[----:B------:R-:W-:Y:S06]  /*0250*/  BAR.SYNC.DEFER_BLOCKING 0x0 ;  /* 0x0000000000007b1d */ /* 0x000fec0000010000 */
[----:B-12---:R-:W-:Y:S05]  /*0260*/  @!P1 BRA `(.L_x_3) ;  /* 0x00000000002c9947 */ /* 0x006fea0003800000 */
.L_x_4:
[----:B------:R-:W-:-:S04]  /*0270*/  SHF.R.U32.HI R4, RZ, 0x1, R6 ;  /* 0x00000001ff047819 */ /* 0x000fc80000011606 */
[----:B------:R-:W-:-:S13]  /*0280*/  ISETP.GE.U32.AND P1, PT, R9, R4, PT ;  /* 0x000000040900720c */ /* 0x000fda0003f26070 */
[----:B------:R-:W-:Y:S01]  /*0290*/  @!P1 IMAD R2, R4, 0x4, R0 ;  /* 0x0000000404029824 */ /* 0x000fe200078e0200 */
[----:B------:R-:W-:Y:S05]  /*02a0*/  @!P1 LDS R3, [R0] ;  /* 0x0000000000039984 */ /* 0x000fea0000000800 */
[----:B------:R-:W1:Y:S02]  /*02b0*/  @!P1 LDS R2, [R2] ;  /* 0x0000000002029984 */ /* 0x000e640000000800 */
[----:B-1----:R-:W-:-:S05]  /*02c0*/  @!P1 IADD3 R3, PT, PT, R2, R3, RZ ;  /* 0x0000000302039210 */ /* 0x002fca0007ffe0ff */
[----:B------:R1:W-:Y:S01]  /*02d0*/  @!P1 STS [R0], R3 ;  /* 0x0000000300009388 */ /* 0x0003e20000000800 */
[----:B------:R-:W-:Y:S01]  /*02e0*/  BAR.SYNC.DEFER_BLOCKING 0x0 ;  /* 0x0000000000007b1d */ /* 0x000fe20000010000 */
[----:B------:R-:W-:Y:S01]  /*02f0*/  ISETP.GT.U32.AND P1, PT, R6, 0x3, PT ;  /* 0x000000030600780c */ /* 0x000fe20003f24070 */
[----:B------:R-:W-:-:S12]  /*0300*/  IMAD.MOV.U32 R6, RZ, RZ, R4 ;  /* 0x000000ffff067224 */ /* 0x000fd800078e0004 */
[----:B-1----:R-:W-:Y:S05]  /*0310*/  @P1 BRA `(.L_x_4) ;  /* 0xfffffffc00d41947 */ /* 0x002fea000383ffff */
.L_x_3:
[----:B------:R-:W-:Y:S04]  /*0320*/  BSSY.RECONVERGENT B0, `(.L_x_5) ;  /* 0x0000008000007945 */ /* 0x000fe80003800200 */
[----:B------:R-:W-:Y:S05]  /*0330*/  @P0 BRA `(.L_x_6) ;  /* 0x0000000000180947 */ /* 0x000fea0003800000 */
[----:B------:R-:W1:Y:S01]  /*0340*/  S2UR UR5, SR_CgaCtaId ;  /* 0x00000000000579c3 */ /* 0x000e620000008800 */
[----:B------:R-:W-:-:S07]  /*0350*/  UMOV UR4, 0x400 ;  /* 0x0000040000047882 */ /* 0x000fce0000000000 */
[----:B------:R-:W2:Y:S01]  /*0360*/  LDC.64 R2, c[0x0][0x388] ;  /* 0x0000e200ff027b82 */ /* 0x000ea20000000a00 */
[----:B-1----:R-:W-:-:S09]  /*0370*/  ULEA UR4, UR5, UR4, 0x18 ;  /* 0x0000000405047291 */ /* 0x002fd2000f8ec0ff */
[----:B------:R-:W2:Y:S04]  /*0380*/  LDS R5, [UR4] ;  /* 0x00000004ff057984 */ /* 0x000ea80008000800 */
[----:B--2---:R1:W-:Y:S02]  /*0390*/  REDG.E.ADD.STRONG.GPU desc[UR10][R2.64], R5 ;  /* 0x000000050200798e */ /* 0x0043e4000c12e10a */
.L_x_6:
[----:B------:R-:W-:Y:S05]  /*03a0*/  BSYNC.RECONVERGENT B0 ;  /* 0x0000000000007941 */ /* 0x000fea0003800200 */
.L_x_5:
[----:B------:R-:W-:-:S04]  /*03b0*/  UISETP.NE.U32.AND UP0, UPT, UR9, URZ, UPT ;  /* 0x000000ff0900728c */ /* 0x000fc8000bf05070 */
[----:B------:R-:W-:-:S09]  /*03c0*/  UISETP.NE.AND.EX UP0, UPT, UR12, URZ, UPT, UP0 ;  /* 0x000000ff0c00728c */ /* 0x000fd2000bf05300 */
[----:B------:R-:W-:Y:S05]  /*03d0*/  BRA.U UP0, `(.L_x_7) ;  /* 0x0000000100047547 */ /* 0x000fea000b800000 */
[----:B------:R-:W-:Y:S05]  /*03e0*/  BPT.TRAP 0x1 ;  /* 0x000000040000795c */ /* 0x000fea0000300000 */
.L_x_7:
[----:B0-----:R-:W0:Y:S01]  /*03f0*/  S2R R0, SR_TID.Y ;  /* 0x0000000000007919 */ /* 0x001e220000002200 */
[----:B-1----:R-:W1:Y:S01]  /*0400*/  S2R R3, SR_TID.Z ;  /* 0x0000000000037919 */ /* 0x002e620000002300 */
[----:B------:R-:W-:Y:S01]  /*0410*/  BAR.SYNC.DEFER_BLOCKING 0x0 ;  /* 0x0000000000007b1d */ /* 0x000fe20000010000 */
[----:B0-----:R-:W-:-:S05]  /*0420*/  IMAD.IADD R0, R9, 0x1, R0 ;  /* 0x0000000109007824 */ /* 0x001fca00078e0200 */
[----:B-1----:R-:W-:-:S13]  /*0430*/  LOP3.LUT P0, RZ, R0, R3, RZ, 0xfc, !PT ;  /* 0x0000000300ff7212 */ /* 0x002fda000780fcff */
[----:B------:R-:W-:Y:S05]  /*0440*/  @P0 BRA `(.L_x_8) ;  /* 0x0000000000880947 */ /* 0x000fea0003800000 */
[----:B------:R-:W0:Y:S01]  /*0450*/  S2UR UR4, SR_CTAID.Y ;  /* 0x00000000000479c3 */ /* 0x000e220000002600 */
[----:B------:R-:W1:Y:S01]  /*0460*/  S2R R3, SR_LANEID ;  /* 0x0000000000037919 */ /* 0x000e620000000000 */
[----:B------:R-:W2:Y:S01]  /*0470*/  LDCU UR5, c[0x0][0x374] ;  /* 0x00006e80ff0577ac */ /* 0x000ea20008000800 */
[----:B------:R-:W-:Y:S01]  /*0480*/  MOV R2, UR9 ;  /* 0x0000000900027c02 */ /* 0x000fe20008000f00 */
[----:B------:R-:W3:Y:S04]  /*0490*/  LDCU UR6, c[0x0][0x378] ;  /* 0x00006f00ff0677ac */ /* 0x000ee80008000800 */
[----:B------:R-:W4:Y:S01]  /*04a0*/  S2UR UR7, SR_CTAID.Z ;  /* 0x00000000000779c3 */ /* 0x000f220000002700 */
[----:B------:R-:W-:Y:S01]  /*04b0*/  VOTEU.ANY UR15, UPT, PT ;  /* 0x00000000000f7886 */ /* 0x000fe200038e0100 */
[----:B------:R-:W-:Y:S01]  /*04c0*/  UIADD3 UR8, UPT, UPT, URZ, -UR14, URZ ;  /* 0x8000000eff087290 */ /* 0x000fe2000fffe0ff */
[----:B------:R-:W1:Y:S08]  /*04d0*/  FLO.U32 R4, UR15 ;  /* 0x0000000f00047d00 */ /* 0x000e7000080e0000 */
[----:B------:R-:W5:Y:S01]  /*04e0*/  POPC R0, UR15 ;  /* 0x0000000f00007d09 */ /* 0x000f620008000000 */
[----:B--2---:R-:W-:-:S02]  /*04f0*/  UIMAD UR5, UR8, UR5, URZ ;  /* 0x00000005080572a4 */ /* 0x004fc4000f8e02ff */
[----:B0-----:R-:W-:Y:S02]  /*0500*/  UIADD3 UR4, UPT, UPT, UR13, UR4, URZ ;  /* 0x000000040d047290 */ /* 0x001fe4000fffe0ff */
[----:B----4-:R-:W-:Y:S01]  /*0510*/  UIADD3 UR7, UPT, UPT, -UR7, URZ, URZ ;  /* 0x000000ff07077290 */ /* 0x010fe2000fffe1ff */
[----:B-1----:R-:W-:Y:S01]  /*0520*/  ISETP.EQ.U32.AND P0, PT, R4, R3, PT ;  /* 0x000000030400720c */ /* 0x002fe20003f02070 */
[----:B------:R-:W-:Y:S02]  /*0530*/  IMAD.U32 R3, RZ, RZ, UR12 ;  /* 0x0000000cff037e24 */ /* 0x000fe4000f8e00ff */
[----:B------:R-:W-:Y:S02]  /*0540*/  UISETP.NE.AND UP0, UPT, UR4, UR7, UPT ;  /* 0x000000070400728c */ /* 0x000fe4000bf05270 */
[----:B---3--:R-:W-:-:S04]  /*0550*/  UIMAD UR4, UR6, UR5, -0x7fffffff ;  /* 0x80000001060474a4 */ /* 0x008fc8000f8e0205 */
[----:B------:R-:W-:-:S06]  /*0560*/  USEL UR4, UR4, 0x1, !UP0 ;  /* 0x0000000104047887 */ /* 0x000fcc000c000000 */
[----:B-----5:R-:W-:Y:S01]  /*0570*/  IMAD R5, R0, UR4, RZ ;  /* 0x0000000400057c24 */ /* 0x020fe2000f8e02ff */
[----:B------:R-:W-:Y:S06]  /*0580*/  @P0 MEMBAR.ALL.GPU ;  /* 0x0000000000000992 */ /* 0x000fec000000a000 */
[----:B------:R-:W-:-:S00]  /*0590*/  @P0 ERRBAR ;  /* 0x00000000000009ab */ /* 0x000fc00000000000 */
[----:B------:R-:W-:Y:S06]  /*05a0*/  @P0 CGAERRBAR ;  /* 0x00000000000005ab */ /* 0x000fec0000000000 */
[----:B------:R-:W2:Y:S01]  /*05b0*/  @P0 ATOM.E.ADD.STRONG.GPU PT, R5, desc[UR10][R2.64+0x4], R5 ;  /* 0x800004050205098a */ /* 0x000ea200081ef10a */
[----:B------:R-:W0:Y:S02]  /*05c0*/  S2R R6, SR_LTMASK ;  /* 0x0000000000067919 */ /* 0x000e240000003900 */
[----:B0-----:R-:W-:-:S04]  /*05d0*/  LOP3.LUT R6, R6, UR15, RZ, 0xc0, !PT ;  /* 0x0000000f06067c12 */ /* 0x001fc8000f8ec0ff */
[----:B------:R-:W0:Y:S01]  /*05e0*/  POPC R7, R6 ;  /* 0x0000000600077309 */ /* 0x000e220000000000 */
[----:B--2---:R-:W0:Y:S02]  /*05f0*/  SHFL.IDX PT, R0, R5, R4, 0x1f ;  /* 0x00001f0405007589 */ /* 0x004e2400000e0000 */
[----:B0-----:R-:W-:-:S07]  /*0600*/  IMAD R0, R7, UR4, R0 ;  /* 0x0000000407007c24 */ /* 0x001fce000f8e0200 */
.L_x_9:
[----:B------:R-:W2:Y:S04]  /*0610*/  LD.E.STRONG.GPU R5, desc[UR10][R2.64+0x4] ;  /* 0x0000040a02057980 */ /* 0x000ea8000c10f900 */
[----:B--2---:R-:W-:Y:S01]  /*0620*/  CCTL.IVALL ;  /* 0x00000000ff00798f */ /* 0x004fe20002000000 */
[----:B------:R-:W-:Y:S05]  /*0630*/  YIELD ;  /* 0x0000000000007946 */ /* 0x000fea0003800000 */
[----:B------:R-:W-:-:S04]  /*0640*/  LOP3.LUT R5, R5, R0, RZ, 0x3c, !PT ;  /* 0x0000000005057212 */ /* 0x000fc800078e3cff */
[----:B------:R-:W-:-:S13]  /*0650*/  ISETP.GT.AND P0, PT, R5, -0x1, PT ;  /* 0xffffffff0500780c */ /* 0x000fda0003f04270 */
[----:B------:R-:W-:Y:S05]  /*0660*/  @P0 BRA `(.L_x_9) ;  /* 0xfffffffc00e80947 */ /* 0x000fea000383ffff */
.L_x_8:
[----:B------:R-:W-:Y:S05]  /*0670*/  WARPSYNC.ALL ;  /* 0x0000000000007948 */ /* 0x000fea0003800000 */
[----:B------:R-:W-:Y:S06]  /*0680*/  BAR.SYNC.DEFER_BLOCKING 0x0 ;  /* 0x0000000000007b1d */ /* 0x000fec0000010000 */
[----:B------:R-:W-:Y:S05]  /*0690*/  EXIT ;  /* 0x000000000000794d */ /* 0x000fea0003800000 */
.L_x_10:
[----:B------:R-:W-:-:S00]  /*06a0*/  BRA `(.L_x_10) ;  /* 0xfffffffc00fc7947 */ /* 0x000fc0000383ffff */
[----:B------:R-:W-:-:S00]  /*06b0*/  NOP ;  /* 0x0000000000007918 */ /* 0x000fc00000000000 */
        /* <DEDUP_REMOVED lines=12> */
.L_x_11:


//--------------------- .nv.shared._Z22cooperative_sum_kernelPiS_i --------------------------
	.section	.nv.shared._Z22cooperative_sum_kernelPiS_i,"aw",@nobits
	.sectionflags	@""
	.align	4
.nv.shared._Z22cooperative_sum_kernelPiS_i:
	.zero		2048


//--------------------- .nv.shared.reserved.0     --------------------------
	.section	.nv.shared.reserved.0,"aw",@nobits
	.weak		__nv_reservedSMEM_offset_0_alias
	.size		__nv_reservedSMEM_offset_0_alias, 0, 64
	.other		__nv_reservedSMEM_offset_0_alias,@"STO_CUDA_RESERVED_SHARED STV_DEFAULT"
__nv_reservedSMEM_offset_0_alias:
	.zero		0
	.zero		64


//--------------------- .nv.constant0._Z22cooperative_sum_kernelPiS_i --------------------------
	.section	.nv.constant0._Z22cooperative_sum_kernelPiS_i,"a",@progbits
	.sectionflags	@""
	.align	4
.nv.constant0._Z22cooperative_sum_kernelPiS_i:
	.zero		916


//--------------------- SYMBOLS --------------------------

	.type		.nv.reservedSmem.offset0,@object
	.size		.nv.reservedSmem.offset0,0x4
	.type		.nv.reservedSmem.cap,@object
	.size		.nv.reservedSmem.cap,0x4
